	.headerflags	@"EF_CUDA_TEXMODE_UNIFIED EF_CUDA_64BIT_ADDRESS EF_CUDA_ACCELERATORS EF_CUDA_SM90 EF_CUDA_VIRTUAL_SM(EF_CUDA_SM90)"
	.elftype	@"ET_EXEC"


//--------------------- .nv.info                  --------------------------
	.section	.nv.info,"",@"SHT_CUDA_INFO"
	.align	4


	//----- nvinfo : EIATTR_REGCOUNT
	.align		4
        /*0000*/ 	.byte	0x04, 0x2f
        /*0002*/ 	.short	(.L_1 - .L_0)
	.align		4
.L_0:
        /*0004*/ 	.word	index@(triton_poi_fused_add_clamp_24)
        /*0008*/ 	.word	0x00000008


	//----- nvinfo : EIATTR_MIN_STACK_SIZE
	.align		4
.L_1:
        /*000c*/ 	.byte	0x04, 0x12
        /*000e*/ 	.short	(.L_3 - .L_2)
	.align		4
.L_2:
        /*0010*/ 	.word	index@(triton_poi_fused_add_clamp_24)
        /*0014*/ 	.word	0x00000000


	//----- nvinfo : EIATTR_FRAME_SIZE
	.align		4
.L_3:
        /*0018*/ 	.byte	0x04, 0x11
        /*001a*/ 	.short	(.L_5 - .L_4)
	.align		4
.L_4:
        /*001c*/ 	.word	index@(triton_poi_fused_add_clamp_24)
        /*0020*/ 	.word	0x00000000


	//----- nvinfo : EIATTR_MIN_STACK_SIZE
	.align		4
.L_5:
        /*0024*/ 	.byte	0x04, 0x12
        /*0026*/ 	.short	(.L_7 - .L_6)
	.align		4
.L_6:
        /*0028*/ 	.word	index@(triton_poi_fused_add_clamp_24)
        /*002c*/ 	.word	0x00000000
.L_7:


//--------------------- .nv.info.triton_poi_fused_add_clamp_24 --------------------------
	.section	.nv.info.triton_poi_fused_add_clamp_24,"",@"SHT_CUDA_INFO"
	.sectionflags	@""
	.align	4


	//----- nvinfo : EIATTR_CUDA_API_VERSION
	.align		4
        /*0000*/ 	.byte	0x04, 0x37
        /*0002*/ 	.short	(.L_9 - .L_8)
.L_8:
        /*0004*/ 	.word	0x0000007c


	//----- nvinfo : EIATTR_KPARAM_INFO
	.align		4
.L_9:
        /*0008*/ 	.byte	0x04, 0x17
        /*000a*/ 	.short	(.L_11 - .L_10)
.L_10:
        /*000c*/ 	.word	0x00000000
        /*0010*/ 	.short	0x0001
        /*0012*/ 	.short	0x0008
        /*0014*/ 	.byte	0x00, 0xf0, 0x11, 0x00


	//----- nvinfo : EIATTR_KPARAM_INFO
	.align		4
.L_11:
        /*0018*/ 	.byte	0x04, 0x17
        /*001a*/ 	.short	(.L_13 - .L_12)
.L_12:
        /*001c*/ 	.word	0x00000000
        /*0020*/ 	.short	0x0000
        /*0022*/ 	.short	0x0000
        /*0024*/ 	.byte	0x00, 0xf4, 0x21, 0x00


	//----- nvinfo : EIATTR_SPARSE_MMA_MASK
	.align		4
.L_13:
        /*0028*/ 	.byte	0x03, 0x50
        /*002a*/ 	.short	0x0000


	//----- nvinfo : EIATTR_MAXREG_COUNT
	.align		4
        /*002c*/ 	.byte	0x03, 0x1b
        /*002e*/ 	.short	0x00ff


	//----- nvinfo : EIATTR_EXIT_INSTR_OFFSETS
	.align		4
        /*0030*/ 	.byte	0x04, 0x1c
        /*0032*/ 	.short	(.L_15 - .L_14)


	//   ....[0]....
.L_14:
        /*0034*/ 	.word	0x000000f0


	//   ....[1]....
        /*0038*/ 	.word	0x00000120


	//----- nvinfo : EIATTR_REQNTID
	.align		4
.L_15:
        /*003c*/ 	.byte	0x04, 0x10
        /*003e*/ 	.short	(.L_17 - .L_16)
.L_16:
        /*0040*/ 	.word	0x00000020
        /*0044*/ 	.word	0x00000001
        /*0048*/ 	.word	0x00000001


	//----- nvinfo : EIATTR_CBANK_PARAM_SIZE
	.align		4
.L_17:
        /*004c*/ 	.byte	0x03, 0x19
        /*004e*/ 	.short	0x000c


	//----- nvinfo : EIATTR_PARAM_CBANK
	.align		4
        /*0050*/ 	.byte	0x04, 0x0a
        /*0052*/ 	.short	(.L_19 - .L_18)
	.align		4
.L_18:
        /*0054*/ 	.word	index@(.nv.constant0.triton_poi_fused_add_clamp_24)
        /*0058*/ 	.short	0x0210
        /*005a*/ 	.short	0x000c


	//----- nvinfo : EIATTR_SW_WAR
	.align		4
.L_19:
        /*005c*/ 	.byte	0x04, 0x36
        /*005e*/ 	.short	(.L_21 - .L_20)
.L_20:
        /*0060*/ 	.word	0x00000008
.L_21:


//--------------------- .nv.callgraph             --------------------------
	.section	.nv.callgraph,"",@"SHT_CUDA_CALLGRAPH"
	.align	4
	.sectionentsize	8
	.align		4
        /*0000*/ 	.word	0x00000000
	.align		4
        /*0004*/ 	.word	0xffffffff
	.align		4
        /*0008*/ 	.word	0x00000000
	.align		4
        /*000c*/ 	.word	0xfffffffe
	.align		4
        /*0010*/ 	.word	0x00000000
	.align		4
        /*0014*/ 	.word	0xfffffffd
	.align		4
        /*0018*/ 	.word	0x00000000
	.align		4
        /*001c*/ 	.word	0xfffffffc


//--------------------- .text.triton_poi_fused_add_clamp_24 --------------------------
	.section	.text.triton_poi_fused_add_clamp_24,"ax",@progbits
	.align	128
        .global         triton_poi_fused_add_clamp_24
        .type           triton_poi_fused_add_clamp_24,@function
        .size           triton_poi_fused_add_clamp_24,(.L_x_1 - triton_poi_fused_add_clamp_24)
        .other          triton_poi_fused_add_clamp_24,@"STO_CUDA_ENTRY STV_DEFAULT"
triton_poi_fused_add_clamp_24:
.text.triton_poi_fused_add_clamp_24:
[----:B------:R-:W0:Y:S02]  /*0000*/  LDC R1, c[0x0][0x28] ;  /* 0x00000a00ff017b82 */ /* 0x000e240000000800 */
[----:B------:R-:W1:Y:S01]  /*0010*/  S2R R0, SR_TID.X ;  /* 0x0000000000007919 */ /* 0x000e620000002100 */
[----:B------:R-:W2:Y:S01]  /*0020*/  LDC.64 R4, c[0x0][0x210] ;  /* 0x00008400ff047b82 */ /* 0x000ea20000000a00 */
[----:B------:R-:W3:Y:S01]  /*0030*/  S2R R3, SR_CTAID.X ;  /* 0x0000000000037919 */ /* 0x000ee20000002500 */
[----:B-1----:R-:W-:-:S05]  /*0040*/  LOP3.LUT R0, R0, 0x1f, RZ, 0xc0, !PT ;  /* 0x0000001f00007812 */ /* 0x002fca00078ec0ff */
[----:B---3--:R-:W-:-:S04]  /*0050*/  IMAD R3, R3, 0x20, R0 ;  /* 0x0000002003037824 */ /* 0x008fc800078e0200 */
[C---:B--2---:R-:W-:Y:S01]  /*0060*/  IMAD.WIDE R4, R3.reuse, 0x8, R4 ;  /* 0x0000000803047825 */ /* 0x044fe200078e0204 */
[----:B------:R-:W-:Y:S02]  /*0070*/  I2FP.F32.S32 R0, R3 ;  /* 0x0000000300007245 */ /* 0x000fe40000201400 */
[----:B------:R-:W-:-:S03]  /*0080*/  ISETP.GE.AND P0, PT, R3, 0x20, PT ;  /* 0x000000200300780c */ /* 0x000fc60003f06270 */
[----:B------:R-:W-:-:S05]  /*0090*/  FMUL R0, R0, 0.48387095332145690918 ;  /* 0x3ef7bdef00007820 */ /* 0x000fca0000400000 */
[----:B------:R-:W-:-:S06]  /*00a0*/  FMNMX R0, RZ, R0, !PT ;  /* 0x00000000ff007209 */ /* 0x000fcc0007800000 */
[----:B------:R-:W1:Y:S02]  /*00b0*/  F2I.TRUNC.NTZ R0, R0 ;  /* 0x0000000000007305 */ /* 0x000e64000020f100 */
[----:B-1----:R-:W-:-:S05]  /*00c0*/  VIMNMX R2, R0, 0xe, PT ;  /* 0x0000000e00027848 */ /* 0x002fca0003fe0100 */
[----:B------:R-:W-:-:S05]  /*00d0*/  VIADD R2, R2, 0x1 ;  /* 0x0000000102027836 */ /* 0x000fca0000000000 */
[----:B------:R-:W-:Y:S01]  /*00e0*/  SHF.R.S32.HI R3, RZ, 0x1f, R2 ;  /* 0x0000001fff037819 */ /* 0x000fe20000011402 */
[----:B------:R-:W-:Y:S06]  /*00f0*/  @P0 EXIT ;  /* 0x000000000000094d */ /* 0x000fec0003800000 */
[----:B------:R-:W-:Y:S02]  /*0100*/  ULDC.64 UR4, c[0x0][0x208] ;  /* 0x0000820000047ab9 */ /* 0x000fe40000000a00 */
[----:B------:R-:W-:Y:S01]  /*0110*/  STG.E.64 desc[UR4][R4.64], R2 ;  /* 0x0000000204007986 */ /* 0x000fe2000c101b04 */
[----:B------:R-:W-:Y:S05]  /*0120*/  EXIT ;  /* 0x000000000000794d */ /* 0x000fea0003800000 */
.L_x_0:
[----:B------:R-:W-:-:S00]  /*0130*/  BRA `(.L_x_0) ;  /* 0xfffffffc00fc7947 */ /* 0x000fc0000383ffff */
[----:B------:R-:W-:-:S00]  /*0140*/  NOP ;  /* 0x0000000000007918 */ /* 0x000fc00000000000 */
        /* <DEDUP_REMOVED lines=11> */
.L_x_1:


//--------------------- .nv.constant0.triton_poi_fused_add_clamp_24 --------------------------
	.section	.nv.constant0.triton_poi_fused_add_clamp_24,"a",@progbits
	.sectionflags	@""
	.align	4
.nv.constant0.triton_poi_fused_add_clamp_24:
	.zero		540
